//
// Generated by NVIDIA NVVM Compiler
//
// Compiler Build ID: CL-36424714
// Cuda compilation tools, release 13.0, V13.0.88
// Based on NVVM 20.0.0
//

.version 9.0
.target sm_100
.address_size 64

	// .globl	_Z22fused_attention_kernelPKfS0_S0_Pfiif
// _ZZ22fused_attention_kernelPKfS0_S0_PfiifE10dot_buffer has been demoted

.visible .entry _Z22fused_attention_kernelPKfS0_S0_Pfiif(
	.param .u64 .ptr .align 1 _Z22fused_attention_kernelPKfS0_S0_Pfiif_param_0,
	.param .u64 .ptr .align 1 _Z22fused_attention_kernelPKfS0_S0_Pfiif_param_1,
	.param .u64 .ptr .align 1 _Z22fused_attention_kernelPKfS0_S0_Pfiif_param_2,
	.param .u64 .ptr .align 1 _Z22fused_attention_kernelPKfS0_S0_Pfiif_param_3,
	.param .u32 _Z22fused_attention_kernelPKfS0_S0_Pfiif_param_4,
	.param .u32 _Z22fused_attention_kernelPKfS0_S0_Pfiif_param_5,
	.param .f32 _Z22fused_attention_kernelPKfS0_S0_Pfiif_param_6
)
{
	.reg .pred 	%p<9>;
	.reg .b32 	%r<31>;
	.reg .b32 	%f<53>;
	.reg .b64 	%rd<17>;
	// demoted variable
	.shared .align 4 .b8 _ZZ22fused_attention_kernelPKfS0_S0_PfiifE10dot_buffer[1024];
	ld.param.u64 	%rd3, [_Z22fused_attention_kernelPKfS0_S0_Pfiif_param_0];
	ld.param.u64 	%rd4, [_Z22fused_attention_kernelPKfS0_S0_Pfiif_param_1];
	ld.param.u64 	%rd5, [_Z22fused_attention_kernelPKfS0_S0_Pfiif_param_2];
	ld.param.u64 	%rd6, [_Z22fused_attention_kernelPKfS0_S0_Pfiif_param_3];
	ld.param.u32 	%r12, [_Z22fused_attention_kernelPKfS0_S0_Pfiif_param_4];
	ld.param.u32 	%r13, [_Z22fused_attention_kernelPKfS0_S0_Pfiif_param_5];
	ld.param.f32 	%f10, [_Z22fused_attention_kernelPKfS0_S0_Pfiif_param_6];
	mov.u32 	%r1, %tid.x;
	setp.ge.s32 	%p1, %r1, %r13;
	@%p1 bra 	$L__BB0_10;
	cvta.to.global.u64 	%rd7, %rd3;
	mov.u32 	%r14, %ctaid.x;
	mov.u32 	%r15, %ctaid.y;
	mul.lo.s32 	%r16, %r12, %r15;
	mul.lo.s32 	%r2, %r16, %r13;
	mad.lo.s32 	%r17, %r13, %r14, %r1;
	add.s32 	%r3, %r17, %r2;
	mul.wide.s32 	%rd8, %r3, 4;
	add.s64 	%rd9, %rd7, %rd8;
	ld.global.f32 	%f1, [%rd9];
	setp.lt.s32 	%p2, %r12, 1;
	mov.f32 	%f51, 0f00000000;
	mov.f32 	%f52, %f51;
	@%p2 bra 	$L__BB0_9;
	add.s32 	%r4, %r2, %r1;
	shl.b32 	%r19, %r1, 2;
	mov.u32 	%r20, _ZZ22fused_attention_kernelPKfS0_S0_PfiifE10dot_buffer;
	add.s32 	%r5, %r20, %r19;
	mov.u32 	%r6, %ntid.x;
	cvta.to.global.u64 	%rd1, %rd4;
	cvta.to.global.u64 	%rd2, %rd5;
	mov.f32 	%f50, 0fFF800000;
	mov.f32 	%f52, 0f00000000;
	mov.b32 	%r29, 0;
	mov.f32 	%f51, %f52;
$L__BB0_3:
	setp.lt.u32 	%p3, %r6, 2;
	mad.lo.s32 	%r8, %r29, %r13, %r4;
	mul.wide.s32 	%rd10, %r8, 4;
	add.s64 	%rd11, %rd1, %rd10;
	ld.global.f32 	%f14, [%rd11];
	mul.f32 	%f15, %f1, %f14;
	st.shared.f32 	[%r5], %f15;
	bar.sync 	0;
	@%p3 bra 	$L__BB0_8;
	mov.u32 	%r30, %r6;
$L__BB0_5:
	shr.u32 	%r10, %r30, 1;
	setp.ge.u32 	%p4, %r1, %r10;
	add.s32 	%r22, %r10, %r1;
	setp.ge.s32 	%p5, %r22, %r13;
	or.pred  	%p6, %p4, %p5;
	@%p6 bra 	$L__BB0_7;
	shl.b32 	%r23, %r10, 2;
	add.s32 	%r24, %r5, %r23;
	ld.shared.f32 	%f16, [%r24];
	ld.shared.f32 	%f17, [%r5];
	add.f32 	%f18, %f16, %f17;
	st.shared.f32 	[%r5], %f18;
$L__BB0_7:
	bar.sync 	0;
	setp.gt.u32 	%p7, %r30, 3;
	mov.u32 	%r30, %r10;
	@%p7 bra 	$L__BB0_5;
$L__BB0_8:
	ld.shared.f32 	%f19, [_ZZ22fused_attention_kernelPKfS0_S0_PfiifE10dot_buffer];
	mul.f32 	%f20, %f10, %f19;
	max.f32 	%f5, %f50, %f20;
	sub.f32 	%f21, %f50, %f5;
	fma.rn.f32 	%f22, %f21, 0f3BBB989D, 0f3F000000;
	cvt.sat.f32.f32 	%f23, %f22;
	mov.f32 	%f24, 0f4B400001;
	mov.f32 	%f25, 0f437C0000;
	fma.rm.f32 	%f26, %f23, %f25, %f24;
	add.f32 	%f27, %f26, 0fCB40007F;
	neg.f32 	%f28, %f27;
	fma.rn.f32 	%f29, %f21, 0f3FB8AA3B, %f28;
	fma.rn.f32 	%f30, %f21, 0f32A57060, %f29;
	mov.b32 	%r25, %f26;
	shl.b32 	%r26, %r25, 23;
	mov.b32 	%f31, %r26;
	ex2.approx.ftz.f32 	%f32, %f30;
	mul.f32 	%f33, %f32, %f31;
	sub.f32 	%f34, %f20, %f5;
	fma.rn.f32 	%f35, %f34, 0f3BBB989D, 0f3F000000;
	cvt.sat.f32.f32 	%f36, %f35;
	fma.rm.f32 	%f37, %f36, %f25, %f24;
	add.f32 	%f38, %f37, 0fCB40007F;
	neg.f32 	%f39, %f38;
	fma.rn.f32 	%f40, %f34, 0f3FB8AA3B, %f39;
	fma.rn.f32 	%f41, %f34, 0f32A57060, %f40;
	mov.b32 	%r27, %f37;
	shl.b32 	%r28, %r27, 23;
	mov.b32 	%f42, %r28;
	ex2.approx.ftz.f32 	%f43, %f41;
	mul.f32 	%f44, %f43, %f42;
	add.s64 	%rd13, %rd2, %rd10;
	ld.global.f32 	%f45, [%rd13];
	mul.f32 	%f46, %f45, %f44;
	fma.rn.f32 	%f52, %f52, %f33, %f46;
	fma.rn.f32 	%f51, %f51, %f33, %f44;
	add.s32 	%r29, %r29, 1;
	setp.ne.s32 	%p8, %r29, %r12;
	mov.f32 	%f50, %f5;
	@%p8 bra 	$L__BB0_3;
$L__BB0_9:
	div.rn.f32 	%f47, %f52, %f51;
	cvta.to.global.u64 	%rd14, %rd6;
	add.s64 	%rd16, %rd14, %rd8;
	st.global.f32 	[%rd16], %f47;
$L__BB0_10:
	ret;

}


// ===== COMPILED SASS (sm_100) =====

	.target	sm_100

	.elftype	@"ET_EXEC"


//--------------------- .note.nv.tkinfo           --------------------------
	.section	.note.nv.tkinfo,"",@"SHT_NOTE"
	.sectionflags	@"SHF_NOTE_NV_TKINFO"
	.tkinfo
        /*0018*/ 	.word	0x00000002
        /*0030*/ 	.string	""
        /*0030*/ 	.string	"ptxas"
        /*0030*/ 	.string	"Cuda compilation tools, release 13.0, V13.0.88"
        /*0030*/ 	.string	"Build cuda_13.0.r13.0/compiler.36424714_0"
        /*0030*/ 	.string	"-arch sm_100 -m 64 "



//--------------------- .note.nv.cuinfo           --------------------------
	.section	.note.nv.cuinfo,"",@"SHT_NOTE"
	.sectionflags	@"SHF_NOTE_NV_CUINFO"
        /*0018*/ 	.short	0x0002
        /*001a*/ 	.short	0x0064
        /*001c*/ 	.short	0x0082
	.zero		2


//--------------------- .nv.info                  --------------------------
	.section	.nv.info,"",@"SHT_CUDA_INFO"
	.align	4


	//----- nvinfo : EIATTR_REGCOUNT
	.align		4
        /*0000*/ 	.byte	0x04, 0x2f
        /*0002*/ 	.short	(.L_1 - .L_0)
	.align		4
.L_0:
        /*0004*/ 	.word	index@(_Z22fused_attention_kernelPKfS0_S0_Pfiif)
        /*0008*/ 	.word	0x00000013


	//----- nvinfo : EIATTR_FRAME_SIZE
	.align		4
.L_1:
        /*000c*/ 	.byte	0x04, 0x11
        /*000e*/ 	.short	(.L_3 - .L_2)
	.align		4
.L_2:
        /*0010*/ 	.word	index@($__internal_0_$__cuda_sm3x_div_rn_noftz_f32_slowpath)
        /*0014*/ 	.word	0x00000000


	//----- nvinfo : EIATTR_FRAME_SIZE
	.align		4
.L_3:
        /*0018*/ 	.byte	0x04, 0x11
        /*001a*/ 	.short	(.L_5 - .L_4)
	.align		4
.L_4:
        /*001c*/ 	.word	index@(_Z22fused_attention_kernelPKfS0_S0_Pfiif)
        /*0020*/ 	.word	0x00000000


	//----- nvinfo : EIATTR_MIN_STACK_SIZE
	.align		4
.L_5:
        /*0024*/ 	.byte	0x04, 0x12
        /*0026*/ 	.short	(.L_7 - .L_6)
	.align		4
.L_6:
        /*0028*/ 	.word	index@(_Z22fused_attention_kernelPKfS0_S0_Pfiif)
        /*002c*/ 	.word	0x00000000
.L_7:


//--------------------- .nv.compat                --------------------------
	.section	.nv.compat,"",@"SHT_CUDA_COMPAT_INFO"
	.align	4
        /*0000*/ 	.byte	0x02, 0x09, 0x00, 0x00, 0x02, 0x02, 0x01, 0x00, 0x02, 0x05, 0x05, 0x00, 0x03, 0x07, 0x01, 0x01
        /*0010*/ 	.byte	0x02, 0x03, 0x00, 0x00, 0x02, 0x06, 0x01, 0x00, 0x04, 0x0b, 0x08, 0x00, 0x01, 0x00, 0x00, 0x00
        /*0020*/ 	.byte	0x00, 0x00, 0x00, 0x00


//--------------------- .nv.info._Z22fused_attention_kernelPKfS0_S0_Pfiif --------------------------
	.section	.nv.info._Z22fused_attention_kernelPKfS0_S0_Pfiif,"",@"SHT_CUDA_INFO"
	.sectionflags	@""
	.align	4


	//----- nvinfo : EIATTR_CUDA_API_VERSION
	.align		4
        /*0000*/ 	.byte	0x04, 0x37
        /*0002*/ 	.short	(.L_9 - .L_8)
.L_8:
        /*0004*/ 	.word	0x00000082


	//----- nvinfo : EIATTR_KPARAM_INFO
	.align		4
.L_9:
        /*0008*/ 	.byte	0x04, 0x17
        /*000a*/ 	.short	(.L_11 - .L_10)
.L_10:
        /*000c*/ 	.word	0x00000000
        /*0010*/ 	.short	0x0006
        /*0012*/ 	.short	0x0028
        /*0014*/ 	.byte	0x00, 0xf0, 0x11, 0x00


	//----- nvinfo : EIATTR_KPARAM_INFO
	.align		4
.L_11:
        /*0018*/ 	.byte	0x04, 0x17
        /*001a*/ 	.short	(.L_13 - .L_12)
.L_12:
        /*001c*/ 	.word	0x00000000
        /*0020*/ 	.short	0x0005
        /*0022*/ 	.short	0x0024
        /*0024*/ 	.byte	0x00, 0xf0, 0x11, 0x00


	//----- nvinfo : EIATTR_KPARAM_INFO
	.align		4
.L_13:
        /*0028*/ 	.byte	0x04, 0x17
        /*002a*/ 	.short	(.L_15 - .L_14)
.L_14:
        /*002c*/ 	.word	0x00000000
        /*0030*/ 	.short	0x0004
        /*0032*/ 	.short	0x0020
        /*0034*/ 	.byte	0x00, 0xf0, 0x11, 0x00


	//----- nvinfo : EIATTR_KPARAM_INFO
	.align		4
.L_15:
        /*0038*/ 	.byte	0x04, 0x17
        /*003a*/ 	.short	(.L_17 - .L_16)
.L_16:
        /*003c*/ 	.word	0x00000000
        /*0040*/ 	.short	0x0003
        /*0042*/ 	.short	0x0018
        /*0044*/ 	.byte	0x00, 0xf5, 0x21, 0x00


	//----- nvinfo : EIATTR_KPARAM_INFO
	.align		4
.L_17:
        /*0048*/ 	.byte	0x04, 0x17
        /*004a*/ 	.short	(.L_19 - .L_18)
.L_18:
        /*004c*/ 	.word	0x00000000
        /*0050*/ 	.short	0x0002
        /*0052*/ 	.short	0x0010
        /*0054*/ 	.byte	0x00, 0xf5, 0x21, 0x00


	//----- nvinfo : EIATTR_KPARAM_INFO
	.align		4
.L_19:
        /*0058*/ 	.byte	0x04, 0x17
        /*005a*/ 	.short	(.L_21 - .L_20)
.L_20:
        /*005c*/ 	.word	0x00000000
        /*0060*/ 	.short	0x0001
        /*0062*/ 	.short	0x0008
        /*0064*/ 	.byte	0x00, 0xf5, 0x21, 0x00


	//----- nvinfo : EIATTR_KPARAM_INFO
	.align		4
.L_21:
        /*0068*/ 	.byte	0x04, 0x17
        /*006a*/ 	.short	(.L_23 - .L_22)
.L_22:
        /*006c*/ 	.word	0x00000000
        /*0070*/ 	.short	0x0000
        /*0072*/ 	.short	0x0000
        /*0074*/ 	.byte	0x00, 0xf5, 0x21, 0x00


	//----- nvinfo : EIATTR_SPARSE_MMA_MASK
	.align		4
.L_23:
        /*0078*/ 	.byte	0x03, 0x50
        /*007a*/ 	.short	0x0000


	//----- nvinfo : EIATTR_MAXREG_COUNT
	.align		4
        /*007c*/ 	.byte	0x03, 0x1b
        /*007e*/ 	.short	0x00ff


	//----- nvinfo : EIATTR_NUM_BARRIERS
	.align		4
        /*0080*/ 	.byte	0x02, 0x4c
        /*0082*/ 	.byte	0x01
	.zero		1


	//----- nvinfo : EIATTR_MERCURY_ISA_VERSION
	.align		4
        /*0084*/ 	.byte	0x03, 0x5f
        /*0086*/ 	.short	0x0101


	//----- nvinfo : EIATTR_VRC_CTA_INIT_COUNT
	.align		4
        /*0088*/ 	.byte	0x02, 0x4a
	.zero		1
	.zero		1


	//----- nvinfo : EIATTR_EXIT_INSTR_OFFSETS
	.align		4
        /*008c*/ 	.byte	0x04, 0x1c
        /*008e*/ 	.short	(.L_25 - .L_24)


	//   ....[0]....
.L_24:
        /*0090*/ 	.word	0x00000040


	//   ....[1]....
        /*0094*/ 	.word	0x000006e0


	//----- nvinfo : EIATTR_CRS_STACK_SIZE
	.align		4
.L_25:
        /*0098*/ 	.byte	0x04, 0x1e
        /*009a*/ 	.short	(.L_27 - .L_26)
.L_26:
        /*009c*/ 	.word	0x00000000


	//----- nvinfo : EIATTR_CBANK_PARAM_SIZE
	.align		4
.L_27:
        /*00a0*/ 	.byte	0x03, 0x19
        /*00a2*/ 	.short	0x002c


	//----- nvinfo : EIATTR_PARAM_CBANK
	.align		4
        /*00a4*/ 	.byte	0x04, 0x0a
        /*00a6*/ 	.short	(.L_29 - .L_28)
	.align		4
.L_28:
        /*00a8*/ 	.word	index@(.nv.constant0._Z22fused_attention_kernelPKfS0_S0_Pfiif)
        /*00ac*/ 	.short	0x0380
        /*00ae*/ 	.short	0x002c


	//----- nvinfo : EIATTR_SW_WAR
	.align		4
.L_29:
        /*00b0*/ 	.byte	0x04, 0x36
        /*00b2*/ 	.short	(.L_31 - .L_30)
.L_30:
        /*00b4*/ 	.word	0x00000008
.L_31:


//--------------------- .nv.callgraph             --------------------------
	.section	.nv.callgraph,"",@"SHT_CUDA_CALLGRAPH"
	.align	4
	.sectionentsize	8
	.align		4
        /*0000*/ 	.word	0x00000000
	.align		4
        /*0004*/ 	.word	0xffffffff
	.align		4
        /*0008*/ 	.word	0x00000000
	.align		4
        /*000c*/ 	.word	0xfffffffe
	.align		4
        /*0010*/ 	.word	0x00000000
	.align		4
        /*0014*/ 	.word	0xfffffffd
	.align		4
        /*0018*/ 	.word	0x00000000
	.align		4
        /*001c*/ 	.word	0xfffffffc


//--------------------- .text._Z22fused_attention_kernelPKfS0_S0_Pfiif --------------------------
	.section	.text._Z22fused_attention_kernelPKfS0_S0_Pfiif,"ax",@progbits
	.align	128
        .global         _Z22fused_attention_kernelPKfS0_S0_Pfiif
        .type           _Z22fused_attention_kernelPKfS0_S0_Pfiif,@function
        .size           _Z22fused_attention_kernelPKfS0_S0_Pfiif,(.L_x_18 - _Z22fused_attention_kernelPKfS0_S0_Pfiif)
        .other          _Z22fused_attention_kernelPKfS0_S0_Pfiif,@"STO_CUDA_ENTRY STV_DEFAULT"
_Z22fused_attention_kernelPKfS0_S0_Pfiif:
.text._Z22fused_attention_kernelPKfS0_S0_Pfiif:
[----:B------:R-:W-:Y:S01]  /*0000*/  LDC R1, c[0x0][0x37c] ;  /* 0x0000df00ff017b82 */ /* 0x000fe20000000800 */
[----:B------:R-:W0:Y:S01]  /*0010*/  S2R R0, SR_TID.X ;  /* 0x0000000000007919 */ /* 0x000e220000002100 */
[----:B------:R-:W0:Y:S02]  /*0020*/  LDCU UR6, c[0x0][0x3a4] ;  /* 0x00007480ff0677ac */ /* 0x000e240008000800 */
[----:B0-----:R-:W-:-:S13]  /*0030*/  ISETP.GE.AND P0, PT, R0, UR6, PT ;  /* 0x0000000600007c0c */ /* 0x001fda000bf06270 */
[----:B------:R-:W-:Y:S05]  /*0040*/  @P0 EXIT ;  /* 0x000000000000094d */ /* 0x000fea0003800000 */
[----:B------:R-:W0:Y:S01]  /*0050*/  LDC R9, c[0x0][0x3a0] ;  /* 0x0000e800ff097b82 */ /* 0x000e220000000800 */
[----:B------:R-:W1:Y:S01]  /*0060*/  S2R R3, SR_CTAID.X ;  /* 0x0000000000037919 */ /* 0x000e620000002500 */
[----:B------:R-:W2:Y:S01]  /*0070*/  LDCU.64 UR8, c[0x0][0x358] ;  /* 0x00006b00ff0877ac */ /* 0x000ea20008000a00 */
[----:B------:R-:W-:-:S05]  /*0080*/  IMAD.MOV.U32 R6, RZ, RZ, RZ ;  /* 0x000000ffff067224 */ /* 0x000fca00078e00ff */
[----:B------:R-:W3:Y:S01]  /*0090*/  S2UR UR4, SR_CTAID.Y ;  /* 0x00000000000479c3 */ /* 0x000ee20000002600 */
[C---:B0-----:R-:W-:Y:S01]  /*00a0*/  ISETP.GE.AND P0, PT, R9.reuse, 0x1, PT ;  /* 0x000000010900780c */ /* 0x041fe20003f06270 */
[----:B---3--:R-:W-:Y:S02]  /*00b0*/  IMAD R9, R9, UR4, RZ ;  /* 0x0000000409097c24 */ /* 0x008fe4000f8e02ff */
[----:B-1----:R-:W-:Y:S02]  /*00c0*/  IMAD R2, R3, UR6, R0 ;  /* 0x0000000603027c24 */ /* 0x002fe4000f8e0200 */
[----:B------:R-:W-:Y:S02]  /*00d0*/  IMAD.MOV.U32 R3, RZ, RZ, RZ ;  /* 0x000000ffff037224 */ /* 0x000fe400078e00ff */
[----:B------:R-:W-:-:S06]  /*00e0*/  IMAD R2, R9, UR6, R2 ;  /* 0x0000000609027c24 */ /* 0x000fcc000f8e0202 */
[----:B--2---:R-:W-:Y:S05]  /*00f0*/  @!P0 BRA `(.L_x_0) ;  /* 0x0000000400348947 */ /* 0x004fea0003800000 */
[----:B------:R-:W0:Y:S02]  /*0100*/  LDC.64 R4, c[0x0][0x380] ;  /* 0x0000e000ff047b82 */ /* 0x000e240000000a00 */
[----:B0-----:R-:W-:-:S05]  /*0110*/  IMAD.WIDE R4, R2, 0x4, R4 ;  /* 0x0000000402047825 */ /* 0x001fca00078e0204 */
[----:B------:R0:W5:Y:S01]  /*0120*/  LDG.E R7, desc[UR8][R4.64] ;  /* 0x0000000804077981 */ /* 0x000162000c1e1900 */
[----:B------:R-:W1:Y:S01]  /*0130*/  S2UR UR5, SR_CgaCtaId ;  /* 0x00000000000579c3 */ /* 0x000e620000008800 */
[----:B------:R-:W-:Y:S01]  /*0140*/  UMOV UR4, 0x400 ;  /* 0x0000040000047882 */ /* 0x000fe20000000000 */
[----:B------:R-:W-:Y:S01]  /*0150*/  MOV R11, 0xff800000 ;  /* 0xff800000000b7802 */ /* 0x000fe20000000f00 */
[----:B------:R-:W-:Y:S01]  /*0160*/  IMAD.MOV.U32 R6, RZ, RZ, RZ ;  /* 0x000000ffff067224 */ /* 0x000fe200078e00ff */
[----:B------:R-:W2:Y:S01]  /*0170*/  LDCU UR7, c[0x0][0x360] ;  /* 0x00006c00ff0777ac */ /* 0x000ea20008000800 */
[----:B------:R-:W-:Y:S02]  /*0180*/  IMAD.MOV.U32 R3, RZ, RZ, RZ ;  /* 0x000000ffff037224 */ /* 0x000fe400078e00ff */
[----:B------:R-:W-:Y:S01]  /*0190*/  IMAD R8, R9, UR6, R0 ;  /* 0x0000000609087c24 */ /* 0x000fe2000f8e0200 */
[----:B-1----:R-:W-:-:S06]  /*01a0*/  ULEA UR4, UR5, UR4, 0x18 ;  /* 0x0000000405047291 */ /* 0x002fcc000f8ec0ff */
[----:B------:R-:W-:Y:S01]  /*01b0*/  LEA R9, R0, UR4, 0x2 ;  /* 0x0000000400097c11 */ /* 0x000fe2000f8e10ff */
[----:B0-2---:R-:W-:-:S06]  /*01c0*/  UMOV UR4, URZ ;  /* 0x000000ff00047c82 */ /* 0x005fcc0008000000 */
.L_x_3:
[----:B------:R-:W0:Y:S08]  /*01d0*/  LDC R15, c[0x0][0x3a4] ;  /* 0x0000e900ff0f7b82 */ /* 0x000e300000000800 */
[----:B------:R-:W1:Y:S08]  /*01e0*/  LDC.64 R12, c[0x0][0x388] ;  /* 0x0000e200ff0c7b82 */ /* 0x000e700000000a00 */
[----:B------:R-:W2:Y:S01]  /*01f0*/  LDC.64 R4, c[0x0][0x390] ;  /* 0x0000e400ff047b82 */ /* 0x000ea20000000a00 */
[----:B0-----:R-:W-:-:S04]  /*0200*/  IMAD R15, R15, UR4, R8 ;  /* 0x000000040f0f7c24 */ /* 0x001fc8000f8e0208 */
[----:B-1----:R-:W-:-:S06]  /*0210*/  IMAD.WIDE R12, R15, 0x4, R12 ;  /* 0x000000040f0c7825 */ /* 0x002fcc00078e020c */
[----:B------:R-:W3:Y:S01]  /*0220*/  LDG.E R12, desc[UR8][R12.64] ;  /* 0x000000080c0c7981 */ /* 0x000ee2000c1e1900 */
[----:B------:R-:W-:Y:S01]  /*0230*/  UISETP.GE.U32.AND UP0, UPT, UR7, 0x2, UPT ;  /* 0x000000020700788c */ /* 0x000fe2000bf06070 */
[----:B--2---:R-:W-:-:S04]  /*0240*/  IMAD.WIDE R4, R15, 0x4, R4 ;  /* 0x000000040f047825 */ /* 0x004fc800078e0204 */
[----:B---3-5:R-:W-:-:S05]  /*0250*/  FMUL R10, R7, R12 ;  /* 0x0000000c070a7220 */ /* 0x028fca0000400000 */
[----:B------:R0:W-:Y:S01]  /*0260*/  STS [R9], R10 ;  /* 0x0000000a09007388 */ /* 0x0001e20000000800 */
[----:B------:R-:W-:Y:S06]  /*0270*/  BAR.SYNC.DEFER_BLOCKING 0x0 ;  /* 0x0000000000007b1d */ /* 0x000fec0000010000 */
[----:B------:R-:W-:Y:S05]  /*0280*/  BRA.U !UP0, `(.L_x_1) ;  /* 0x0000000108407547 */ /* 0x000fea000b800000 */
[----:B0-----:R-:W-:Y:S01]  /*0290*/  MOV R10, UR7 ;  /* 0x00000007000a7c02 */ /* 0x001fe20008000f00 */
[----:B------:R-:W0:Y:S01]  /*02a0*/  LDCU UR5, c[0x0][0x3a4] ;  /* 0x00007480ff0577ac */ /* 0x000e220008000800 */
[----:B------:R-:W-:-:S05]  /*02b0*/  NOP ;  /* 0x0000000000007918 */ /* 0x000fca0000000000 */
.L_x_2:
[----:B------:R-:W-:-:S05]  /*02c0*/  SHF.R.U32.HI R15, RZ, 0x1, R10 ;  /* 0x00000001ff0f7819 */ /* 0x000fca000001160a */
[----:B------:R-:W-:-:S05]  /*02d0*/  IMAD.IADD R12, R15, 0x1, R0 ;  /* 0x000000010f0c7824 */ /* 0x000fca00078e0200 */
[----:B0-----:R-:W-:-:S04]  /*02e0*/  ISETP.GE.AND P0, PT, R12, UR5, PT ;  /* 0x000000050c007c0c */ /* 0x001fc8000bf06270 */
[----:B------:R-:W-:-:S13]  /*02f0*/  ISETP.GE.U32.OR P0, PT, R0, R15, P0 ;  /* 0x0000000f0000720c */ /* 0x000fda0000706470 */
[----:B------:R-:W-:Y:S01]  /*0300*/  @!P0 IMAD R12, R15, 0x4, R9 ;  /* 0x000000040f0c8824 */ /* 0x000fe200078e0209 */
[----:B------:R-:W-:Y:S05]  /*0310*/  @!P0 LDS R13, [R9] ;  /* 0x00000000090d8984 */ /* 0x000fea0000000800 */
[----:B------:R-:W0:Y:S02]  /*0320*/  @!P0 LDS R12, [R12] ;  /* 0x000000000c0c8984 */ /* 0x000e240000000800 */
[----:B0-----:R-:W-:-:S05]  /*0330*/  @!P0 FADD R14, R12, R13 ;  /* 0x0000000d0c0e8221 */ /* 0x001fca0000000000 */
[----:B------:R1:W-:Y:S01]  /*0340*/  @!P0 STS [R9], R14 ;  /* 0x0000000e09008388 */ /* 0x0003e20000000800 */
[----:B------:R-:W-:Y:S01]  /*0350*/  BAR.SYNC.DEFER_BLOCKING 0x0 ;  /* 0x0000000000007b1d */ /* 0x000fe20000010000 */
[----:B------:R-:W-:Y:S02]  /*0360*/  ISETP.GT.U32.AND P0, PT, R10, 0x3, PT ;  /* 0x000000030a00780c */ /* 0x000fe40003f04070 */
[----:B------:R-:W-:-:S11]  /*0370*/  MOV R10, R15 ;  /* 0x0000000f000a7202 */ /* 0x000fd60000000f00 */
[----:B-1----:R-:W-:Y:S05]  /*0380*/  @P0 BRA `(.L_x_2) ;  /* 0xfffffffc00cc0947 */ /* 0x002fea000383ffff */
.L_x_1:
[----:B------:R1:W2:Y:S01]  /*0390*/  LDG.E R4, desc[UR8][R4.64] ;  /* 0x0000000804047981 */ /* 0x0002a2000c1e1900 */
[----:B------:R-:W3:Y:S01]  /*03a0*/  S2UR UR6, SR_CgaCtaId ;  /* 0x00000000000679c3 */ /* 0x000ee20000008800 */
[----:B------:R-:W-:Y:S01]  /*03b0*/  UMOV UR5, 0x400 ;  /* 0x0000040000057882 */ /* 0x000fe20000000000 */
[----:B------:R-:W-:Y:S01]  /*03c0*/  IMAD.MOV.U32 R16, RZ, RZ, 0x3bbb989d ;  /* 0x3bbb989dff107424 */ /* 0x000fe200078e00ff */
[----:B------:R-:W-:Y:S01]  /*03d0*/  UIADD3 UR4, UPT, UPT, UR4, 0x1, URZ ;  /* 0x0000000104047890 */ /* 0x000fe2000fffe0ff */
[----:B------:R-:W-:Y:S01]  /*03e0*/  IMAD.MOV.U32 R15, RZ, RZ, 0x437c0000 ;  /* 0x437c0000ff0f7424 */ /* 0x000fe200078e00ff */
[----:B---3--:R-:W-:-:S09]  /*03f0*/  ULEA UR5, UR6, UR5, 0x18 ;  /* 0x0000000506057291 */ /* 0x008fd2000f8ec0ff */
[----:B0-----:R-:W0:Y:S02]  /*0400*/  LDS R10, [UR5] ;  /* 0x00000005ff0a7984 */ /* 0x001e240008000800 */
[----:B------:R-:W0:Y:S02]  /*0410*/  LDCU UR5, c[0x0][0x3a8] ;  /* 0x00007500ff0577ac */ /* 0x000e240008000800 */
[----:B0-----:R-:W-:Y:S01]  /*0420*/  FMUL R12, R10, UR5 ;  /* 0x000000050a0c7c20 */ /* 0x001fe20008400000 */
[----:B------:R-:W0:Y:S04]  /*0430*/  LDCU UR5, c[0x0][0x3a0] ;  /* 0x00007400ff0577ac */ /* 0x000e280008000800 */
[----:B------:R-:W-:-:S05]  /*0440*/  FMNMX R10, R12, R11, !PT ;  /* 0x0000000b0c0a7209 */ /* 0x000fca0007800000 */
[----:B------:R-:W-:Y:S01]  /*0450*/  FADD R13, R12, -R10 ;  /* 0x8000000a0c0d7221 */ /* 0x000fe20000000000 */
[----:B-1----:R-:W-:-:S03]  /*0460*/  FADD R5, -R10, R11 ;  /* 0x0000000b0a057221 */ /* 0x002fc60000000100 */
[-C--:B------:R-:W-:Y:S01]  /*0470*/  FFMA.SAT R12, R13, R16.reuse, 0.5 ;  /* 0x3f0000000d0c7423 */ /* 0x080fe20000002010 */
[----:B------:R-:W-:-:S03]  /*0480*/  FFMA.SAT R11, R5, R16, 0.5 ;  /* 0x3f000000050b7423 */ /* 0x000fc60000002010 */
[-C--:B------:R-:W-:Y:S01]  /*0490*/  FFMA.RM R14, R12, R15.reuse, 12582913 ;  /* 0x4b4000010c0e7423 */ /* 0x080fe2000000400f */
[----:B------:R-:W-:Y:S01]  /*04a0*/  FFMA.RM R11, R11, R15, 12582913 ;  /* 0x4b4000010b0b7423 */ /* 0x000fe2000000400f */
[----:B0-----:R-:W-:Y:S02]  /*04b0*/  UISETP.NE.AND UP0, UPT, UR4, UR5, UPT ;  /* 0x000000050400728c */ /* 0x001fe4000bf05270 */
[C---:B------:R-:W-:Y:S01]  /*04c0*/  FADD R12, R14.reuse, -12583039 ;  /* 0xcb40007f0e0c7421 */ /* 0x040fe20000000000 */
[----:B------:R-:W-:-:S03]  /*04d0*/  SHF.L.U32 R14, R14, 0x17, RZ ;  /* 0x000000170e0e7819 */ /* 0x000fc600000006ff */
[----:B------:R-:W-:Y:S01]  /*04e0*/  FFMA R16, R13, 1.4426950216293334961, -R12 ;  /* 0x3fb8aa3b0d107823 */ /* 0x000fe2000000080c */
[C---:B------:R-:W-:Y:S01]  /*04f0*/  FADD R12, R11.reuse, -12583039 ;  /* 0xcb40007f0b0c7421 */ /* 0x040fe20000000000 */
[----:B------:R-:W-:Y:S02]  /*0500*/  IMAD.SHL.U32 R11, R11, 0x800000, RZ ;  /* 0x008000000b0b7824 */ /* 0x000fe400078e00ff */
[----:B------:R-:W-:Y:S01]  /*0510*/  FFMA R16, R13, 1.925963033500011079e-08, R16 ;  /* 0x32a570600d107823 */ /* 0x000fe20000000010 */
[----:B------:R-:W-:-:S03]  /*0520*/  FFMA R12, R5, 1.4426950216293334961, -R12 ;  /* 0x3fb8aa3b050c7823 */ /* 0x000fc6000000080c */
[----:B------:R-:W0:Y:S01]  /*0530*/  MUFU.EX2 R13, R16 ;  /* 0x00000010000d7308 */ /* 0x000e220000000800 */
[----:B------:R-:W-:-:S07]  /*0540*/  FFMA R12, R5, 1.925963033500011079e-08, R12 ;  /* 0x32a57060050c7823 */ /* 0x000fce000000000c */
[----:B------:R-:W1:Y:S01]  /*0550*/  MUFU.EX2 R12, R12 ;  /* 0x0000000c000c7308 */ /* 0x000e620000000800 */
[----:B0-----:R-:W-:Y:S01]  /*0560*/  FMUL R14, R14, R13 ;  /* 0x0000000d0e0e7220 */ /* 0x001fe20000400000 */
[----:B-1----:R-:W-:-:S04]  /*0570*/  FMUL R11, R11, R12 ;  /* 0x0000000c0b0b7220 */ /* 0x002fc80000400000 */
[----:B------:R-:W-:Y:S01]  /*0580*/  FFMA R3, R11, R3, R14 ;  /* 0x000000030b037223 */ /* 0x000fe2000000000e */
[----:B--2---:R-:W-:-:S04]  /*0590*/  FMUL R5, R14, R4 ;  /* 0x000000040e057220 */ /* 0x004fc80000400000 */
[----:B------:R-:W-:Y:S01]  /*05a0*/  FFMA R6, R11, R6, R5 ;  /* 0x000000060b067223 */ /* 0x000fe20000000005 */
[----:B------:R-:W-:Y:S01]  /*05b0*/  IMAD.MOV.U32 R11, RZ, RZ, R10 ;  /* 0x000000ffff0b7224 */ /* 0x000fe200078e000a */
[----:B------:R-:W-:Y:S06]  /*05c0*/  BRA.U UP0, `(.L_x_3) ;  /* 0xfffffffd00007547 */ /* 0x000fec000b83ffff */
.L_x_0:
[----:B------:R-:W0:Y:S01]  /*05d0*/  MUFU.RCP R0, R3 ;  /* 0x0000000300007308 */ /* 0x000e220000001000 */
[----:B------:R-:W-:Y:S07]  /*05e0*/  BSSY.RECONVERGENT B0, `(.L_x_4) ;  /* 0x000000c000007945 */ /* 0x000fee0003800200 */
[----:B------:R-:W1:Y:S01]  /*05f0*/  FCHK P0, R6, R3 ;  /* 0x0000000306007302 */ /* 0x000e620000000000 */
[----:B0-----:R-:W-:-:S04]  /*0600*/  FFMA R5, R0, -R3, 1 ;  /* 0x3f80000000057423 */ /* 0x001fc80000000803 */
[----:B------:R-:W-:-:S04]  /*0610*/  FFMA R0, R0, R5, R0 ;  /* 0x0000000500007223 */ /* 0x000fc80000000000 */
[----:B------:R-:W-:-:S04]  /*0620*/  FFMA R5, R0, R6, RZ ;  /* 0x0000000600057223 */ /* 0x000fc800000000ff */
[----:B------:R-:W-:-:S04]  /*0630*/  FFMA R4, R5, -R3, R6 ;  /* 0x8000000305047223 */ /* 0x000fc80000000006 */
[----:B------:R-:W-:Y:S01]  /*0640*/  FFMA R7, R0, R4, R5 ;  /* 0x0000000400077223 */ /* 0x000fe20000000005 */
[----:B-1----:R-:W-:Y:S06]  /*0650*/  @!P0 BRA `(.L_x_5) ;  /* 0x0000000000108947 */ /* 0x002fec0003800000 */
[----:B------:R-:W-:Y:S02]  /*0660*/  MOV R0, R6 ;  /* 0x0000000600007202 */ /* 0x000fe40000000f00 */
[----:B------:R-:W-:-:S07]  /*0670*/  MOV R4, 0x690 ;  /* 0x0000069000047802 */ /* 0x000fce0000000f00 */
[----:B------:R-:W-:Y:S05]  /*0680*/  CALL.REL.NOINC `($__internal_0_$__cuda_sm3x_div_rn_noftz_f32_slowpath) ;  /* 0x0000000000187944 */ /* 0x000fea0003c00000 */
[----:B------:R-:W-:-:S07]  /*0690*/  IMAD.MOV.U32 R7, RZ, RZ, R0 ;  /* 0x000000ffff077224 */ /* 0x000fce00078e0000 */
.L_x_5:
[----:B------:R-:W-:Y:S05]  /*06a0*/  BSYNC.RECONVERGENT B0 ;  /* 0x0000000000007941 */ /* 0x000fea0003800200 */
.L_x_4:
[----:B------:R-:W0:Y:S02]  /*06b0*/  LDC.64 R4, c[0x0][0x398] ;  /* 0x0000e600ff047b82 */ /* 0x000e240000000a00 */
[----:B0-----:R-:W-:-:S05]  /*06c0*/  IMAD.WIDE R2, R2, 0x4, R4 ;  /* 0x0000000402027825 */ /* 0x001fca00078e0204 */
[----:B------:R-:W-:Y:S01]  /*06d0*/  STG.E desc[UR8][R2.64], R7 ;  /* 0x0000000702007986 */ /* 0x000fe2000c101908 */
[----:B------:R-:W-:Y:S05]  /*06e0*/  EXIT ;  /* 0x000000000000794d */ /* 0x000fea0003800000 */
        .weak           $__internal_0_$__cuda_sm3x_div_rn_noftz_f32_slowpath
        .type           $__internal_0_$__cuda_sm3x_div_rn_noftz_f32_slowpath,@function
        .size           $__internal_0_$__cuda_sm3x_div_rn_noftz_f32_slowpath,(.L_x_18 - $__internal_0_$__cuda_sm3x_div_rn_noftz_f32_slowpath)
$__internal_0_$__cuda_sm3x_div_rn_noftz_f32_slowpath:
[----:B------:R-:W-:Y:S01]  /*06f0*/  SHF.R.U32.HI R6, RZ, 0x17, R3 ;  /* 0x00000017ff067819 */ /* 0x000fe20000011603 */
[----:B------:R-:W-:Y:S01]  /*0700*/  BSSY.RECONVERGENT B1, `(.L_x_6) ;  /* 0x0000062000017945 */ /* 0x000fe20003800200 */
[----:B------:R-:W-:Y:S02]  /*0710*/  SHF.R.U32.HI R5, RZ, 0x17, R0 ;  /* 0x00000017ff057819 */ /* 0x000fe40000011600 */
[----:B------:R-:W-:Y:S02]  /*0720*/  LOP3.LUT R10, R6, 0xff, RZ, 0xc0, !PT ;  /* 0x000000ff060a7812 */ /* 0x000fe400078ec0ff */
[----:B------:R-:W-:-:S03]  /*0730*/  LOP3.LUT R8, R5, 0xff, RZ, 0xc0, !PT ;  /* 0x000000ff05087812 */ /* 0x000fc600078ec0ff */
[----:B------:R-:W-:Y:S01]  /*0740*/  VIADD R7, R10, 0xffffffff ;  /* 0xffffffff0a077836 */ /* 0x000fe20000000000 */
[----:B------:R-:W-:-:S04]  /*0750*/  IADD3 R6, PT, PT, R8, -0x1, RZ ;  /* 0xffffffff08067810 */ /* 0x000fc80007ffe0ff */
[----:B------:R-:W-:-:S04]  /*0760*/  ISETP.GT.U32.AND P0, PT, R7, 0xfd, PT ;  /* 0x000000fd0700780c */ /* 0x000fc80003f04070 */
[----:B------:R-:W-:-:S13]  /*0770*/  ISETP.GT.U32.OR P0, PT, R6, 0xfd, P0 ;  /* 0x000000fd0600780c */ /* 0x000fda0000704470 */
[----:B------:R-:W-:Y:S01]  /*0780*/  @!P0 IMAD.MOV.U32 R5, RZ, RZ, RZ ;  /* 0x000000ffff058224 */ /* 0x000fe200078e00ff */
[----:B------:R-:W-:Y:S06]  /*0790*/  @!P0 BRA `(.L_x_7) ;  /* 0x00000000005c8947 */ /* 0x000fec0003800000 */
[----:B------:R-:W-:Y:S02]  /*07a0*/  FSETP.GTU.FTZ.AND P0, PT, |R0|, +INF , PT ;  /* 0x7f8000000000780b */ /* 0x000fe40003f1c200 */
[----:B------:R-:W-:-:S04]  /*07b0*/  FSETP.GTU.FTZ.AND P1, PT, |R3|, +INF , PT ;  /* 0x7f8000000300780b */ /* 0x000fc80003f3c200 */
[----:B------:R-:W-:-:S13]  /*07c0*/  PLOP3.LUT P0, PT, P0, P1, PT, 0xf8, 0x8f ;  /* 0x00000000008f781c */ /* 0x000fda0000703f70 */
[----:B------:R-:W-:Y:S05]  /*07d0*/  @P0 BRA `(.L_x_8) ;  /* 0x00000004004c0947 */ /* 0x000fea0003800000 */
[----:B------:R-:W-:-:S13]  /*07e0*/  LOP3.LUT P0, RZ, R3, 0x7fffffff, R0, 0xc8, !PT ;  /* 0x7fffffff03ff7812 */ /* 0x000fda000780c800 */
[----:B------:R-:W-:Y:S05]  /*07f0*/  @!P0 BRA `(.L_x_9) ;  /* 0x00000004003c8947 */ /* 0x000fea0003800000 */
[C---:B------:R-:W-:Y:S02]  /*0800*/  FSETP.NEU.FTZ.AND P2, PT, |R0|.reuse, +INF , PT ;  /* 0x7f8000000000780b */ /* 0x040fe40003f5d200 */
[----:B------:R-:W-:Y:S02]  /*0810*/  FSETP.NEU.FTZ.AND P1, PT, |R3|, +INF , PT ;  /* 0x7f8000000300780b */ /* 0x000fe40003f3d200 */
[----:B------:R-:W-:-:S11]  /*0820*/  FSETP.NEU.FTZ.AND P0, PT, |R0|, +INF , PT ;  /* 0x7f8000000000780b */ /* 0x000fd60003f1d200 */
[----:B------:R-:W-:Y:S05]  /*0830*/  @!P1 BRA !P2, `(.L_x_9) ;  /* 0x00000004002c9947 */ /* 0x000fea0005000000 */
[----:B------:R-:W-:-:S04]  /*0840*/  LOP3.LUT P2, RZ, R0, 0x7fffffff, RZ, 0xc0, !PT ;  /* 0x7fffffff00ff7812 */ /* 0x000fc8000784c0ff */
[----:B------:R-:W-:-:S13]  /*0850*/  PLOP3.LUT P1, PT, P1, P2, PT, 0x2f, 0xf2 ;  /* 0x0000000000f2781c */ /* 0x000fda0000f24577 */
[----:B------:R-:W-:Y:S05]  /*0860*/  @P1 BRA `(.L_x_10) ;  /* 0x0000000400181947 */ /* 0x000fea0003800000 */
[----:B------:R-:W-:-:S04]  /*0870*/  LOP3.LUT P1, RZ, R3, 0x7fffffff, RZ, 0xc0, !PT ;  /* 0x7fffffff03ff7812 */ /* 0x000fc8000782c0ff */
[----:B------:R-:W-:-:S13]  /*0880*/  PLOP3.LUT P0, PT, P0, P1, PT, 0x2f, 0xf2 ;  /* 0x0000000000f2781c */ /* 0x000fda0000702577 */
[----:B------:R-:W-:Y:S05]  /*0890*/  @P0 BRA `(.L_x_11) ;  /* 0x0000000400000947 */ /* 0x000fea0003800000 */
[----:B------:R-:W-:Y:S02]  /*08a0*/  ISETP.GE.AND P0, PT, R6, RZ, PT ;  /* 0x000000ff0600720c */ /* 0x000fe40003f06270 */
[----:B------:R-:W-:-:S11]  /*08b0*/  ISETP.GE.AND P1, PT, R7, RZ, PT ;  /* 0x000000ff0700720c */ /* 0x000fd60003f26270 */
[----:B------:R-:W-:Y:S01]  /*08c0*/  @P0 MOV R5, RZ ;  /* 0x000000ff00050202 */ /* 0x000fe20000000f00 */
[----:B------:R-:W-:Y:S02]  /*08d0*/  @!P0 IMAD.MOV.U32 R5, RZ, RZ, -0x40 ;  /* 0xffffffc0ff058424 */ /* 0x000fe400078e00ff */
[----:B------:R-:W-:Y:S01]  /*08e0*/  @!P0 FFMA R0, R0, 1.84467440737095516160e+19, RZ ;  /* 0x5f80000000008823 */ /* 0x000fe200000000ff */
[----:B------:R-:W-:Y:S02]  /*08f0*/  @!P1 FFMA R3, R3, 1.84467440737095516160e+19, RZ ;  /* 0x5f80000003039823 */ /* 0x000fe400000000ff */
[----:B------:R-:W-:-:S07]  /*0900*/  @!P1 IADD3 R5, PT, PT, R5, 0x40, RZ ;  /* 0x0000004005059810 */ /* 0x000fce0007ffe0ff */
.L_x_7:
[----:B------:R-:W-:Y:S01]  /*0910*/  LEA R6, R10, 0xc0800000, 0x17 ;  /* 0xc08000000a067811 */ /* 0x000fe200078eb8ff */
[----:B------:R-:W-:Y:S04]  /*0920*/  BSSY.RECONVERGENT B2, `(.L_x_12) ;  /* 0x0000036000027945 */ /* 0x000fe80003800200 */
[----:B------:R-:W-:Y:S01]  /*0930*/  IMAD.IADD R6, R3, 0x1, -R6 ;  /* 0x0000000103067824 */ /* 0x000fe200078e0a06 */
[----:B------:R-:W-:-:S03]  /*0940*/  IADD3 R3, PT, PT, R8, -0x7f, RZ ;  /* 0xffffff8108037810 */ /* 0x000fc60007ffe0ff */
[----:B------:R0:W1:Y:S01]  /*0950*/  MUFU.RCP R7, R6 ;  /* 0x0000000600077308 */ /* 0x0000620000001000 */
[----:B------:R-:W-:Y:S01]  /*0960*/  FADD.FTZ R9, -R6, -RZ ;  /* 0x800000ff06097221 */ /* 0x000fe20000010100 */
[C---:B------:R-:W-:Y:S01]  /*0970*/  IMAD R0, R3.reuse, -0x800000, R0 ;  /* 0xff80000003007824 */ /* 0x040fe200078e0200 */
[----:B0-----:R-:W-:-:S05]  /*0980*/  IADD3 R6, PT, PT, R3, 0x7f, -R10 ;  /* 0x0000007f03067810 */ /* 0x001fca0007ffe80a */
[----:B------:R-:W-:Y:S02]  /*0990*/  IMAD.IADD R6, R6, 0x1, R5 ;  /* 0x0000000106067824 */ /* 0x000fe400078e0205 */
[----:B-1----:R-:W-:-:S04]  /*09a0*/  FFMA R8, R7, R9, 1 ;  /* 0x3f80000007087423 */ /* 0x002fc80000000009 */
[----:B------:R-:W-:-:S04]  /*09b0*/  FFMA R12, R7, R8, R7 ;  /* 0x00000008070c7223 */ /* 0x000fc80000000007 */
[----:B------:R-:W-:-:S04]  /*09c0*/  FFMA R7, R0, R12, RZ ;  /* 0x0000000c00077223 */ /* 0x000fc800000000ff */
[----:B------:R-:W-:-:S04]  /*09d0*/  FFMA R8, R9, R7, R0 ;  /* 0x0000000709087223 */ /* 0x000fc80000000000 */
[----:B------:R-:W-:-:S04]  /*09e0*/  FFMA R7, R12, R8, R7 ;  /* 0x000000080c077223 */ /* 0x000fc80000000007 */
[----:B------:R-:W-:-:S04]  /*09f0*/  FFMA R8, R9, R7, R0 ;  /* 0x0000000709087223 */ /* 0x000fc80000000000 */
[----:B------:R-:W-:-:S05]  /*0a00*/  FFMA R0, R12, R8, R7 ;  /* 0x000000080c007223 */ /* 0x000fca0000000007 */
[----:B------:R-:W-:-:S04]  /*0a10*/  SHF.R.U32.HI R3, RZ, 0x17, R0 ;  /* 0x00000017ff037819 */ /* 0x000fc80000011600 */
[----:B------:R-:W-:-:S04]  /*0a20*/  LOP3.LUT R3, R3, 0xff, RZ, 0xc0, !PT ;  /* 0x000000ff03037812 */ /* 0x000fc800078ec0ff */
[----:B------:R-:W-:-:S05]  /*0a30*/  IADD3 R9, PT, PT, R3, R6, RZ ;  /* 0x0000000603097210 */ /* 0x000fca0007ffe0ff */
[----:B------:R-:W-:-:S05]  /*0a40*/  VIADD R3, R9, 0xffffffff ;  /* 0xffffffff09037836 */ /* 0x000fca0000000000 */
[----:B------:R-:W-:-:S13]  /*0a50*/  ISETP.GE.U32.AND P0, PT, R3, 0xfe, PT ;  /* 0x000000fe0300780c */ /* 0x000fda0003f06070 */
[----:B------:R-:W-:Y:S05]  /*0a60*/  @!P0 BRA `(.L_x_13) ;  /* 0x0000000000808947 */ /* 0x000fea0003800000 */
[----:B------:R-:W-:-:S13]  /*0a70*/  ISETP.GT.AND P0, PT, R9, 0xfe, PT ;  /* 0x000000fe0900780c */ /* 0x000fda0003f04270 */
[----:B------:R-:W-:Y:S05]  /*0a80*/  @P0 BRA `(.L_x_14) ;  /* 0x00000000006c0947 */ /* 0x000fea0003800000 */
[----:B------:R-:W-:-:S13]  /*0a90*/  ISETP.GE.AND P0, PT, R9, 0x1, PT ;  /* 0x000000010900780c */ /* 0x000fda0003f06270 */
[----:B------:R-:W-:Y:S05]  /*0aa0*/  @P0 BRA `(.L_x_15) ;  /* 0x0000000000740947 */ /* 0x000fea0003800000 */
[----:B------:R-:W-:Y:S02]  /*0ab0*/  ISETP.GE.AND P0, PT, R9, -0x18, PT ;  /* 0xffffffe80900780c */ /* 0x000fe40003f06270 */
[----:B------:R-:W-:-:S11]  /*0ac0*/  LOP3.LUT R0, R0, 0x80000000, RZ, 0xc0, !PT ;  /* 0x8000000000007812 */ /* 0x000fd600078ec0ff */
[----:B------:R-:W-:Y:S05]  /*0ad0*/  @!P0 BRA `(.L_x_15) ;  /* 0x0000000000688947 */ /* 0x000fea0003800000 */
[CCC-:B------:R-:W-:Y:S01]  /*0ae0*/  FFMA.RZ R3, R12.reuse, R8.reuse, R7.reuse ;  /* 0x000000080c037223 */ /* 0x1c0fe2000000c007 */
[CCC-:B------:R-:W-:Y:S01]  /*0af0*/  FFMA.RM R6, R12.reuse, R8.reuse, R7.reuse ;  /* 0x000000080c067223 */ /* 0x1c0fe20000004007 */
[C---:B------:R-:W-:Y:S02]  /*0b00*/  ISETP.NE.AND P2, PT, R9.reuse, RZ, PT ;  /* 0x000000ff0900720c */ /* 0x040fe40003f45270 */
[----:B------:R-:W-:Y:S02]  /*0b10*/  ISETP.NE.AND P1, PT, R9, RZ, PT ;  /* 0x000000ff0900720c */ /* 0x000fe40003f25270 */
[----:B------:R-:W-:Y:S01]  /*0b20*/  LOP3.LUT R5, R3, 0x7fffff, RZ, 0xc0, !PT ;  /* 0x007fffff03057812 */ /* 0x000fe200078ec0ff */
[----:B------:R-:W-:Y:S01]  /*0b30*/  FFMA.RP R3, R12, R8, R7 ;  /* 0x000000080c037223 */ /* 0x000fe20000008007 */
[----:B------:R-:W-:Y:S01]  /*0b40*/  IADD3 R8, PT, PT, R9, 0x20, RZ ;  /* 0x0000002009087810 */ /* 0x000fe20007ffe0ff */
[----:B------:R-:W-:Y:S01]  /*0b50*/  IMAD.MOV R7, RZ, RZ, -R9 ;  /* 0x000000ffff077224 */ /* 0x000fe200078e0a09 */
[----:B------:R-:W-:-:S02]  /*0b60*/  LOP3.LUT R5, R5, 0x800000, RZ, 0xfc, !PT ;  /* 0x0080000005057812 */ /* 0x000fc400078efcff */
[----:B------:R-:W-:Y:S02]  /*0b70*/  FSETP.NEU.FTZ.AND P0, PT, R3, R6, PT ;  /* 0x000000060300720b */ /* 0x000fe40003f1d000 */
[----:B------:R-:W-:Y:S02]  /*0b80*/  SHF.L.U32 R8, R5, R8, RZ ;  /* 0x0000000805087219 */ /* 0x000fe400000006ff */
[----:B------:R-:W-:Y:S02]  /*0b90*/  SEL R6, R7, RZ, P2 ;  /* 0x000000ff07067207 */ /* 0x000fe40001000000 */
[----:B------:R-:W-:Y:S02]  /*0ba0*/  ISETP.NE.AND P1, PT, R8, RZ, P1 ;  /* 0x000000ff0800720c */ /* 0x000fe40000f25270 */
[----:B------:R-:W-:Y:S02]  /*0bb0*/  SHF.R.U32.HI R6, RZ, R6, R5 ;  /* 0x00000006ff067219 */ /* 0x000fe40000011605 */
[----:B------:R-:W-:-:S02]  /*0bc0*/  PLOP3.LUT P0, PT, P0, P1, PT, 0xf8, 0x8f ;  /* 0x00000000008f781c */ /* 0x000fc40000703f70 */
[----:B------:R-:W-:Y:S02]  /*0bd0*/  SHF.R.U32.HI R8, RZ, 0x1, R6 ;  /* 0x00000001ff087819 */ /* 0x000fe40000011606 */
[----:B------:R-:W-:-:S04]  /*0be0*/  SEL R3, RZ, 0x1, !P0 ;  /* 0x00000001ff037807 */ /* 0x000fc80004000000 */
[----:B------:R-:W-:-:S04]  /*0bf0*/  LOP3.LUT R3, R3, 0x1, R8, 0xf8, !PT ;  /* 0x0000000103037812 */ /* 0x000fc800078ef808 */
[----:B------:R-:W-:-:S04]  /*0c00*/  LOP3.LUT R3, R3, R6, RZ, 0xc0, !PT ;  /* 0x0000000603037212 */ /* 0x000fc800078ec0ff */
[----:B------:R-:W-:-:S04]  /*0c10*/  IADD3 R3, PT, PT, R8, R3, RZ ;  /* 0x0000000308037210 */ /* 0x000fc80007ffe0ff */
[----:B------:R-:W-:Y:S01]  /*0c20*/  LOP3.LUT R0, R3, R0, RZ, 0xfc, !PT ;  /* 0x0000000003007212 */ /* 0x000fe200078efcff */
[----:B------:R-:W-:Y:S06]  /*0c30*/  BRA `(.L_x_15) ;  /* 0x0000000000107947 */ /* 0x000fec0003800000 */
.L_x_14:
[----:B------:R-:W-:-:S04]  /*0c40*/  LOP3.LUT R0, R0, 0x80000000, RZ, 0xc0, !PT ;  /* 0x8000000000007812 */ /* 0x000fc800078ec0ff */
[----:B------:R-:W-:Y:S01]  /*0c50*/  LOP3.LUT R0, R0, 0x7f800000, RZ, 0xfc, !PT ;  /* 0x7f80000000007812 */ /* 0x000fe200078efcff */
[----:B------:R-:W-:Y:S06]  /*0c60*/  BRA `(.L_x_15) ;  /* 0x0000000000047947 */ /* 0x000fec0003800000 */
.L_x_13:
[----:B------:R-:W-:-:S07]  /*0c70*/  IMAD R0, R6, 0x800000, R0 ;  /* 0x0080000006007824 */ /* 0x000fce00078e0200 */
.L_x_15:
[----:B------:R-:W-:Y:S05]  /*0c80*/  BSYNC.RECONVERGENT B2 ;  /* 0x0000000000027941 */ /* 0x000fea0003800200 */
.L_x_12:
[----:B------:R-:W-:Y:S05]  /*0c90*/  BRA `(.L_x_16) ;  /* 0x0000000000207947 */ /* 0x000fea0003800000 */
.L_x_11:
[----:B------:R-:W-:-:S04]  /*0ca0*/  LOP3.LUT R0, R3, 0x80000000, R0, 0x48, !PT ;  /* 0x8000000003007812 */ /* 0x000fc800078e4800 */
[----:B------:R-:W-:Y:S01]  /*0cb0*/  LOP3.LUT R0, R0, 0x7f800000, RZ, 0xfc, !PT ;  /* 0x7f80000000007812 */ /* 0x000fe200078efcff */
[----:B------:R-:W-:Y:S06]  /*0cc0*/  BRA `(.L_x_16) ;  /* 0x0000000000147947 */ /* 0x000fec0003800000 */
.L_x_10:
[----:B------:R-:W-:Y:S01]  /*0cd0*/  LOP3.LUT R0, R3, 0x80000000, R0, 0x48, !PT ;  /* 0x8000000003007812 */ /* 0x000fe200078e4800 */
[----:B------:R-:W-:Y:S06]  /*0ce0*/  BRA `(.L_x_16) ;  /* 0x00000000000c7947 */ /* 0x000fec0003800000 */
.L_x_9:
[----:B------:R-:W0:Y:S01]  /*0cf0*/  MUFU.RSQ R0, -QNAN ;  /* 0xffc0000000007908 */ /* 0x000e220000001400 */
[----:B------:R-:W-:Y:S05]  /*0d00*/  BRA `(.L_x_16) ;  /* 0x0000000000047947 */ /* 0x000fea0003800000 */
.L_x_8:
[----:B------:R-:W-:-:S07]  /*0d10*/  FADD.FTZ R0, R0, R3 ;  /* 0x0000000300007221 */ /* 0x000fce0000010000 */
.L_x_16:
[----:B------:R-:W-:Y:S05]  /*0d20*/  BSYNC.RECONVERGENT B1 ;  /* 0x0000000000017941 */ /* 0x000fea0003800200 */
.L_x_6:
[----:B------:R-:W-:-:S04]  /*0d30*/  HFMA2 R5, -RZ, RZ, 0, 0 ;  /* 0x00000000ff057431 */ /* 0x000fc800000001ff */
[----:B0-----:R-:W-:Y:S05]  /*0d40*/  RET.REL.NODEC R4 `(_Z22fused_attention_kernelPKfS0_S0_Pfiif) ;  /* 0xfffffff004ac7950 */ /* 0x001fea0003c3ffff */
.L_x_17:
[----:B------:R-:W-:-:S00]  /*0d50*/  BRA `(.L_x_17) ;  /* 0xfffffffc00fc7947 */ /* 0x000fc0000383ffff */
[----:B------:R-:W-:-:S00]  /*0d60*/  NOP ;  /* 0x0000000000007918 */ /* 0x000fc00000000000 */
        /* <DEDUP_REMOVED lines=9> */
.L_x_18:


//--------------------- .nv.shared._Z22fused_attention_kernelPKfS0_S0_Pfiif --------------------------
	.section	.nv.shared._Z22fused_attention_kernelPKfS0_S0_Pfiif,"aw",@nobits
	.sectionflags	@""
	.align	4
.nv.shared._Z22fused_attention_kernelPKfS0_S0_Pfiif:
	.zero		2048


//--------------------- .nv.shared.reserved.0     --------------------------
	.section	.nv.shared.reserved.0,"aw",@nobits
	.weak		__nv_reservedSMEM_offset_0_alias
	.size		__nv_reservedSMEM_offset_0_alias, 0, 64
	.other		__nv_reservedSMEM_offset_0_alias,@"STO_CUDA_RESERVED_SHARED STV_DEFAULT"
__nv_reservedSMEM_offset_0_alias:
	.zero		0
	.zero		64


//--------------------- .nv.constant0._Z22fused_attention_kernelPKfS0_S0_Pfiif --------------------------
	.section	.nv.constant0._Z22fused_attention_kernelPKfS0_S0_Pfiif,"a",@progbits
	.sectionflags	@""
	.align	4
.nv.constant0._Z22fused_attention_kernelPKfS0_S0_Pfiif:
	.zero		940


//--------------------- SYMBOLS --------------------------

	.type		.nv.reservedSmem.offset0,@object
	.size		.nv.reservedSmem.offset0,0x4
	.type		.nv.reservedSmem.cap,@object
	.size		.nv.reservedSmem.cap,0x4
